//
// Generated by NVIDIA NVVM Compiler
//
// Compiler Build ID: CL-36424714
// Cuda compilation tools, release 13.0, V13.0.88
// Based on NVVM 20.0.0
//

.version 9.0
.target sm_100
.address_size 64

	// .globl	_Z12stringKernelPcS_

.visible .entry _Z12stringKernelPcS_(
	.param .u64 .ptr .align 1 _Z12stringKernelPcS__param_0,
	.param .u64 .ptr .align 1 _Z12stringKernelPcS__param_1
)
{
	.reg .pred 	%p<6>;
	.reg .b16 	%rs<6>;
	.reg .b32 	%r<34>;
	.reg .b64 	%rd<19>;

	ld.param.u64 	%rd10, [_Z12stringKernelPcS__param_0];
	ld.param.u64 	%rd11, [_Z12stringKernelPcS__param_1];
	cvta.to.global.u64 	%rd1, %rd11;
	cvta.to.global.u64 	%rd2, %rd10;
	mov.u32 	%r1, %tid.x;
	mov.u32 	%r2, %ntid.x;
	mul.lo.s32 	%r3, %r1, %r2;
	add.s32 	%r21, %r1, -1;
	mul.lo.s32 	%r22, %r21, %r1;
	shr.u32 	%r23, %r22, 31;
	add.s32 	%r24, %r22, %r23;
	shr.s32 	%r25, %r24, 1;
	neg.s32 	%r4, %r25;
	sub.s32 	%r5, %r2, %r1;
	setp.lt.s32 	%p1, %r5, 1;
	@%p1 bra 	$L__BB0_7;
	and.b32  	%r6, %r5, 3;
	sub.s32 	%r27, %r1, %r2;
	setp.gt.u32 	%p2, %r27, -4;
	mov.b32 	%r31, 0;
	@%p2 bra 	$L__BB0_4;
	and.b32  	%r31, %r5, 2147483644;
	neg.s32 	%r30, %r31;
	add.s64 	%rd17, %rd2, 1;
	add.s64 	%rd4, %rd1, 3;
	add.s32 	%r29, %r4, %r3;
$L__BB0_3:
	cvt.s64.s32 	%rd12, %r29;
	add.s64 	%rd13, %rd4, %rd12;
	ld.global.u8 	%rs1, [%rd17+-1];
	st.global.u8 	[%rd13+-3], %rs1;
	ld.global.u8 	%rs2, [%rd17];
	st.global.u8 	[%rd13+-2], %rs2;
	ld.global.u8 	%rs3, [%rd17+1];
	st.global.u8 	[%rd13+-1], %rs3;
	ld.global.u8 	%rs4, [%rd17+2];
	st.global.u8 	[%rd13], %rs4;
	add.s32 	%r30, %r30, 4;
	add.s64 	%rd17, %rd17, 4;
	add.s32 	%r29, %r29, 4;
	setp.ne.s32 	%p3, %r30, 0;
	@%p3 bra 	$L__BB0_3;
$L__BB0_4:
	setp.eq.s32 	%p4, %r6, 0;
	@%p4 bra 	$L__BB0_7;
	add.s32 	%r28, %r31, %r4;
	add.s32 	%r33, %r28, %r3;
	cvt.u64.u32 	%rd14, %r31;
	add.s64 	%rd18, %rd2, %rd14;
	neg.s32 	%r32, %r6;
$L__BB0_6:
	.pragma "nounroll";
	cvt.s64.s32 	%rd15, %r33;
	add.s64 	%rd16, %rd1, %rd15;
	ld.global.u8 	%rs5, [%rd18];
	st.global.u8 	[%rd16], %rs5;
	add.s32 	%r33, %r33, 1;
	add.s64 	%rd18, %rd18, 1;
	add.s32 	%r32, %r32, 1;
	setp.ne.s32 	%p5, %r32, 0;
	@%p5 bra 	$L__BB0_6;
$L__BB0_7:
	ret;

}


// ===== COMPILED SASS (sm_100) =====

	.target	sm_100

	.elftype	@"ET_EXEC"


//--------------------- .note.nv.tkinfo           --------------------------
	.section	.note.nv.tkinfo,"",@"SHT_NOTE"
	.sectionflags	@"SHF_NOTE_NV_TKINFO"
	.tkinfo
        /*0018*/ 	.word	0x00000002
        /*0030*/ 	.string	""
        /*0030*/ 	.string	"ptxas"
        /*0030*/ 	.string	"Cuda compilation tools, release 13.0, V13.0.88"
        /*0030*/ 	.string	"Build cuda_13.0.r13.0/compiler.36424714_0"
        /*0030*/ 	.string	"-arch sm_100 -m 64 "



//--------------------- .note.nv.cuinfo           --------------------------
	.section	.note.nv.cuinfo,"",@"SHT_NOTE"
	.sectionflags	@"SHF_NOTE_NV_CUINFO"
        /*0018*/ 	.short	0x0002
        /*001a*/ 	.short	0x0064
        /*001c*/ 	.short	0x0082
	.zero		2


//--------------------- .nv.info                  --------------------------
	.section	.nv.info,"",@"SHT_CUDA_INFO"
	.align	4


	//----- nvinfo : EIATTR_REGCOUNT
	.align		4
        /*0000*/ 	.byte	0x04, 0x2f
        /*0002*/ 	.short	(.L_1 - .L_0)
	.align		4
.L_0:
        /*0004*/ 	.word	index@(_Z12stringKernelPcS_)
        /*0008*/ 	.word	0x0000001a


	//----- nvinfo : EIATTR_FRAME_SIZE
	.align		4
.L_1:
        /*000c*/ 	.byte	0x04, 0x11
        /*000e*/ 	.short	(.L_3 - .L_2)
	.align		4
.L_2:
        /*0010*/ 	.word	index@(_Z12stringKernelPcS_)
        /*0014*/ 	.word	0x00000000


	//----- nvinfo : EIATTR_MIN_STACK_SIZE
	.align		4
.L_3:
        /*0018*/ 	.byte	0x04, 0x12
        /*001a*/ 	.short	(.L_5 - .L_4)
	.align		4
.L_4:
        /*001c*/ 	.word	index@(_Z12stringKernelPcS_)
        /*0020*/ 	.word	0x00000000
.L_5:


//--------------------- .nv.compat                --------------------------
	.section	.nv.compat,"",@"SHT_CUDA_COMPAT_INFO"
	.align	4
        /*0000*/ 	.byte	0x02, 0x09, 0x00, 0x00, 0x02, 0x02, 0x01, 0x00, 0x02, 0x05, 0x05, 0x00, 0x03, 0x07, 0x01, 0x01
        /*0010*/ 	.byte	0x02, 0x03, 0x00, 0x00, 0x02, 0x06, 0x01, 0x00, 0x04, 0x0b, 0x08, 0x00, 0x09, 0x00, 0x00, 0x00
        /*0020*/ 	.byte	0x00, 0x00, 0x00, 0x00


//--------------------- .nv.info._Z12stringKernelPcS_ --------------------------
	.section	.nv.info._Z12stringKernelPcS_,"",@"SHT_CUDA_INFO"
	.sectionflags	@""
	.align	4


	//----- nvinfo : EIATTR_CUDA_API_VERSION
	.align		4
        /*0000*/ 	.byte	0x04, 0x37
        /*0002*/ 	.short	(.L_7 - .L_6)
.L_6:
        /*0004*/ 	.word	0x00000082


	//----- nvinfo : EIATTR_KPARAM_INFO
	.align		4
.L_7:
        /*0008*/ 	.byte	0x04, 0x17
        /*000a*/ 	.short	(.L_9 - .L_8)
.L_8:
        /*000c*/ 	.word	0x00000000
        /*0010*/ 	.short	0x0001
        /*0012*/ 	.short	0x0008
        /*0014*/ 	.byte	0x00, 0xf5, 0x21, 0x00


	//----- nvinfo : EIATTR_KPARAM_INFO
	.align		4
.L_9:
        /*0018*/ 	.byte	0x04, 0x17
        /*001a*/ 	.short	(.L_11 - .L_10)
.L_10:
        /*001c*/ 	.word	0x00000000
        /*0020*/ 	.short	0x0000
        /*0022*/ 	.short	0x0000
        /*0024*/ 	.byte	0x00, 0xf5, 0x21, 0x00


	//----- nvinfo : EIATTR_SPARSE_MMA_MASK
	.align		4
.L_11:
        /*0028*/ 	.byte	0x03, 0x50
        /*002a*/ 	.short	0x0000


	//----- nvinfo : EIATTR_MAXREG_COUNT
	.align		4
        /*002c*/ 	.byte	0x03, 0x1b
        /*002e*/ 	.short	0x00ff


	//----- nvinfo : EIATTR_MERCURY_ISA_VERSION
	.align		4
        /*0030*/ 	.byte	0x03, 0x5f
        /*0032*/ 	.short	0x0101


	//----- nvinfo : EIATTR_VRC_CTA_INIT_COUNT
	.align		4
        /*0034*/ 	.byte	0x02, 0x4a
	.zero		1
	.zero		1


	//----- nvinfo : EIATTR_EXIT_INSTR_OFFSETS
	.align		4
        /*0038*/ 	.byte	0x04, 0x1c
        /*003a*/ 	.short	(.L_13 - .L_12)


	//   ....[0]....
.L_12:
        /*003c*/ 	.word	0x00000070


	//   ....[1]....
        /*0040*/ 	.word	0x00000300


	//   ....[2]....
        /*0044*/ 	.word	0x00000420


	//----- nvinfo : EIATTR_CRS_STACK_SIZE
	.align		4
.L_13:
        /*0048*/ 	.byte	0x04, 0x1e
        /*004a*/ 	.short	(.L_15 - .L_14)
.L_14:
        /*004c*/ 	.word	0x00000000


	//----- nvinfo : EIATTR_CBANK_PARAM_SIZE
	.align		4
.L_15:
        /*0050*/ 	.byte	0x03, 0x19
        /*0052*/ 	.short	0x0010


	//----- nvinfo : EIATTR_PARAM_CBANK
	.align		4
        /*0054*/ 	.byte	0x04, 0x0a
        /*0056*/ 	.short	(.L_17 - .L_16)
	.align		4
.L_16:
        /*0058*/ 	.word	index@(.nv.constant0._Z12stringKernelPcS_)
        /*005c*/ 	.short	0x0380
        /*005e*/ 	.short	0x0010


	//----- nvinfo : EIATTR_SW_WAR
	.align		4
.L_17:
        /*0060*/ 	.byte	0x04, 0x36
        /*0062*/ 	.short	(.L_19 - .L_18)
.L_18:
        /*0064*/ 	.word	0x00000008
.L_19:


//--------------------- .nv.callgraph             --------------------------
	.section	.nv.callgraph,"",@"SHT_CUDA_CALLGRAPH"
	.align	4
	.sectionentsize	8
	.align		4
        /*0000*/ 	.word	0x00000000
	.align		4
        /*0004*/ 	.word	0xffffffff
	.align		4
        /*0008*/ 	.word	0x00000000
	.align		4
        /*000c*/ 	.word	0xfffffffe
	.align		4
        /*0010*/ 	.word	0x00000000
	.align		4
        /*0014*/ 	.word	0xfffffffd
	.align		4
        /*0018*/ 	.word	0x00000000
	.align		4
        /*001c*/ 	.word	0xfffffffc


//--------------------- .text._Z12stringKernelPcS_ --------------------------
	.section	.text._Z12stringKernelPcS_,"ax",@progbits
	.align	128
        .global         _Z12stringKernelPcS_
        .type           _Z12stringKernelPcS_,@function
        .size           _Z12stringKernelPcS_,(.L_x_5 - _Z12stringKernelPcS_)
        .other          _Z12stringKernelPcS_,@"STO_CUDA_ENTRY STV_DEFAULT"
_Z12stringKernelPcS_:
.text._Z12stringKernelPcS_:
[----:B------:R-:W-:Y:S01]  /*0000*/  LDC R1, c[0x0][0x37c] ;  /* 0x0000df00ff017b82 */ /* 0x000fe20000000800 */
[----:B------:R-:W0:Y:S01]  /*0010*/  S2R R3, SR_TID.X ;  /* 0x0000000000037919 */ /* 0x000e220000002100 */
[----:B------:R-:W0:Y:S02]  /*0020*/  LDCU UR4, c[0x0][0x360] ;  /* 0x00006c00ff0477ac */ /* 0x000e240008000800 */
[C---:B0-----:R-:W-:Y:S01]  /*0030*/  IADD3 R4, PT, PT, -R3.reuse, UR4, RZ ;  /* 0x0000000403047c10 */ /* 0x041fe2000fffe1ff */
[----:B------:R-:W-:-:S03]  /*0040*/  VIADD R0, R3, 0xffffffff ;  /* 0xffffffff03007836 */ /* 0x000fc60000000000 */
[----:B------:R-:W-:Y:S01]  /*0050*/  ISETP.GE.AND P0, PT, R4, 0x1, PT ;  /* 0x000000010400780c */ /* 0x000fe20003f06270 */
[----:B------:R-:W-:-:S12]  /*0060*/  IMAD R0, R0, R3, RZ ;  /* 0x0000000300007224 */ /* 0x000fd800078e02ff */
[----:B------:R-:W-:Y:S05]  /*0070*/  @!P0 EXIT ;  /* 0x000000000000894d */ /* 0x000fea0003800000 */
[C---:B------:R-:W-:Y:S01]  /*0080*/  VIADD R2, R3.reuse, -UR4 ;  /* 0x8000000403027c36 */ /* 0x040fe20008000000 */
[----:B------:R-:W-:Y:S01]  /*0090*/  LEA.HI R0, R0, R0, RZ, 0x1 ;  /* 0x0000000000007211 */ /* 0x000fe200078f08ff */
[----:B------:R-:W0:Y:S01]  /*00a0*/  LDCU.64 UR6, c[0x0][0x358] ;  /* 0x00006b00ff0677ac */ /* 0x000e220008000a00 */
[----:B------:R-:W-:Y:S01]  /*00b0*/  LOP3.LUT R8, R4, 0x3, RZ, 0xc0, !PT ;  /* 0x0000000304087812 */ /* 0x000fe200078ec0ff */
[----:B------:R-:W-:Y:S01]  /*00c0*/  BSSY.RECONVERGENT B0, `(.L_x_0) ;  /* 0x0000023000007945 */ /* 0x000fe20003800200 */
[----:B------:R-:W-:Y:S01]  /*00d0*/  ISETP.GT.U32.AND P1, PT, R2, -0x4, PT ;  /* 0xfffffffc0200780c */ /* 0x000fe20003f24070 */
[----:B------:R-:W-:Y:S01]  /*00e0*/  IMAD.MOV.U32 R10, RZ, RZ, RZ ;  /* 0x000000ffff0a7224 */ /* 0x000fe200078e00ff */
[----:B------:R-:W-:Y:S01]  /*00f0*/  SHF.R.S32.HI R9, RZ, 0x1, R0 ;  /* 0x00000001ff097819 */ /* 0x000fe20000011400 */
[----:B------:R-:W-:Y:S01]  /*0100*/  IMAD R0, R3, UR4, RZ ;  /* 0x0000000403007c24 */ /* 0x000fe2000f8e02ff */
[----:B------:R-:W-:-:S09]  /*0110*/  ISETP.NE.AND P0, PT, R8, RZ, PT ;  /* 0x000000ff0800720c */ /* 0x000fd20003f05270 */
[----:B------:R-:W-:Y:S05]  /*0120*/  @P1 BRA `(.L_x_1) ;  /* 0x0000000000701947 */ /* 0x000fea0003800000 */
[----:B------:R-:W1:Y:S01]  /*0130*/  LDCU.64 UR4, c[0x0][0x380] ;  /* 0x00007000ff0477ac */ /* 0x000e620008000a00 */
[----:B------:R-:W2:Y:S01]  /*0140*/  LDC.64 R2, c[0x0][0x388] ;  /* 0x0000e200ff027b82 */ /* 0x000ea20000000a00 */
[----:B------:R-:W-:Y:S01]  /*0150*/  LOP3.LUT R10, R4, 0x7ffffffc, RZ, 0xc0, !PT ;  /* 0x7ffffffc040a7812 */ /* 0x000fe200078ec0ff */
[----:B------:R-:W-:-:S04]  /*0160*/  IMAD.IADD R13, R0, 0x1, -R9 ;  /* 0x00000001000d7824 */ /* 0x000fc800078e0a09 */
[----:B------:R-:W-:Y:S01]  /*0170*/  IMAD.MOV R11, RZ, RZ, -R10 ;  /* 0x000000ffff0b7224 */ /* 0x000fe200078e0a0a */
[----:B-1----:R-:W-:-:S04]  /*0180*/  UIADD3 UR4, UP0, UPT, UR4, 0x1, URZ ;  /* 0x0000000104047890 */ /* 0x002fc8000ff1e0ff */
[----:B------:R-:W-:Y:S02]  /*0190*/  UIADD3.X UR5, UPT, UPT, URZ, UR5, URZ, UP0, !UPT ;  /* 0x00000005ff057290 */ /* 0x000fe400087fe4ff */
[----:B------:R-:W-:-:S04]  /*01a0*/  IMAD.U32 R12, RZ, RZ, UR4 ;  /* 0x00000004ff0c7e24 */ /* 0x000fc8000f8e00ff */
[----:B------:R-:W-:-:S07]  /*01b0*/  IMAD.U32 R23, RZ, RZ, UR5 ;  /* 0x00000005ff177e24 */ /* 0x000fce000f8e00ff */
.L_x_2:
[----:B------:R-:W-:Y:S02]  /*01c0*/  IMAD.MOV.U32 R4, RZ, RZ, R12 ;  /* 0x000000ffff047224 */ /* 0x000fe400078e000c */
[----:B------:R-:W-:-:S05]  /*01d0*/  IMAD.MOV.U32 R5, RZ, RZ, R23 ;  /* 0x000000ffff057224 */ /* 0x000fca00078e0017 */
[----:B01----:R-:W3:Y:S01]  /*01e0*/  LDG.E.U8 R15, desc[UR6][R4.64+-0x1] ;  /* 0xffffff06040f7981 */ /* 0x003ee2000c1e1100 */
[----:B------:R-:W-:Y:S02]  /*01f0*/  SHF.R.S32.HI R12, RZ, 0x1f, R13 ;  /* 0x0000001fff0c7819 */ /* 0x000fe4000001140d */
[----:B--2---:R-:W-:-:S04]  /*0200*/  IADD3 R6, P1, P2, R13, 0x3, R2 ;  /* 0x000000030d067810 */ /* 0x004fc80007a3e002 */
[----:B------:R-:W-:-:S05]  /*0210*/  IADD3.X R7, PT, PT, R12, R3, RZ, P1, P2 ;  /* 0x000000030c077210 */ /* 0x000fca0000fe44ff */
[----:B---3--:R1:W-:Y:S04]  /*0220*/  STG.E.U8 desc[UR6][R6.64+-0x3], R15 ;  /* 0xfffffd0f06007986 */ /* 0x0083e8000c101106 */
[----:B------:R-:W2:Y:S04]  /*0230*/  LDG.E.U8 R17, desc[UR6][R4.64] ;  /* 0x0000000604117981 */ /* 0x000ea8000c1e1100 */
[----:B--2---:R1:W-:Y:S04]  /*0240*/  STG.E.U8 desc[UR6][R6.64+-0x2], R17 ;  /* 0xfffffe1106007986 */ /* 0x0043e8000c101106 */
[----:B------:R-:W2:Y:S04]  /*0250*/  LDG.E.U8 R19, desc[UR6][R4.64+0x1] ;  /* 0x0000010604137981 */ /* 0x000ea8000c1e1100 */
[----:B--2---:R1:W-:Y:S04]  /*0260*/  STG.E.U8 desc[UR6][R6.64+-0x1], R19 ;  /* 0xffffff1306007986 */ /* 0x0043e8000c101106 */
[----:B------:R-:W2:Y:S01]  /*0270*/  LDG.E.U8 R21, desc[UR6][R4.64+0x2] ;  /* 0x0000020604157981 */ /* 0x000ea2000c1e1100 */
[----:B------:R-:W-:Y:S01]  /*0280*/  IADD3 R11, PT, PT, R11, 0x4, RZ ;  /* 0x000000040b0b7810 */ /* 0x000fe20007ffe0ff */
[----:B------:R-:W-:Y:S01]  /*0290*/  VIADD R13, R13, 0x4 ;  /* 0x000000040d0d7836 */ /* 0x000fe20000000000 */
[----:B------:R-:W-:-:S02]  /*02a0*/  IADD3 R12, P2, PT, R4, 0x4, RZ ;  /* 0x00000004040c7810 */ /* 0x000fc40007f5e0ff */
[----:B------:R-:W-:-:S03]  /*02b0*/  ISETP.NE.AND P1, PT, R11, RZ, PT ;  /* 0x000000ff0b00720c */ /* 0x000fc60003f25270 */
[----:B------:R-:W-:Y:S01]  /*02c0*/  IMAD.X R23, RZ, RZ, R5, P2 ;  /* 0x000000ffff177224 */ /* 0x000fe200010e0605 */
[----:B--2---:R1:W-:Y:S09]  /*02d0*/  STG.E.U8 desc[UR6][R6.64], R21 ;  /* 0x0000001506007986 */ /* 0x0043f2000c101106 */
[----:B------:R-:W-:Y:S05]  /*02e0*/  @P1 BRA `(.L_x_2) ;  /* 0xfffffffc00b41947 */ /* 0x000fea000383ffff */
.L_x_1:
[----:B0-----:R-:W-:Y:S05]  /*02f0*/  BSYNC.RECONVERGENT B0 ;  /* 0x0000000000007941 */ /* 0x001fea0003800200 */
.L_x_0:
[----:B------:R-:W-:Y:S05]  /*0300*/  @!P0 EXIT ;  /* 0x000000000000894d */ /* 0x000fea0003800000 */
[----:B------:R-:W0:Y:S01]  /*0310*/  LDCU.64 UR4, c[0x0][0x380] ;  /* 0x00007000ff0477ac */ /* 0x000e220008000a00 */
[----:B------:R-:W-:Y:S01]  /*0320*/  IADD3 R0, PT, PT, R0, R10, -R9 ;  /* 0x0000000a00007210 */ /* 0x000fe20007ffe809 */
[----:B------:R-:W-:Y:S01]  /*0330*/  IMAD.MOV R8, RZ, RZ, -R8 ;  /* 0x000000ffff087224 */ /* 0x000fe200078e0a08 */
[----:B------:R-:W2:Y:S01]  /*0340*/  LDCU.64 UR8, c[0x0][0x388] ;  /* 0x00007100ff0877ac */ /* 0x000ea20008000a00 */
[----:B0-----:R-:W-:-:S05]  /*0350*/  IADD3 R2, P0, PT, R10, UR4, RZ ;  /* 0x000000040a027c10 */ /* 0x001fca000ff1e0ff */
[----:B-12---:R-:W-:-:S08]  /*0360*/  IMAD.X R7, RZ, RZ, UR5, P0 ;  /* 0x00000005ff077e24 */ /* 0x006fd000080e06ff */
.L_x_3:
[----:B0-----:R-:W-:-:S06]  /*0370*/  MOV R3, R7 ;  /* 0x0000000700037202 */ /* 0x001fcc0000000f00 */
[----:B------:R0:W2:Y:S01]  /*0380*/  LDG.E.U8 R3, desc[UR6][R2.64] ;  /* 0x0000000602037981 */ /* 0x0000a2000c1e1100 */
[----:B------:R-:W-:Y:S01]  /*0390*/  IADD3 R4, P0, PT, R0, UR8, RZ ;  /* 0x0000000800047c10 */ /* 0x000fe2000ff1e0ff */
[----:B------:R-:W-:-:S03]  /*03a0*/  VIADD R8, R8, 0x1 ;  /* 0x0000000108087836 */ /* 0x000fc60000000000 */
[C---:B------:R-:W-:Y:S01]  /*03b0*/  LEA.HI.X.SX32 R5, R0.reuse, UR9, 0x1, P0 ;  /* 0x0000000900057c11 */ /* 0x040fe200080f0eff */
[----:B------:R-:W-:Y:S01]  /*03c0*/  VIADD R0, R0, 0x1 ;  /* 0x0000000100007836 */ /* 0x000fe20000000000 */
[----:B------:R-:W-:Y:S02]  /*03d0*/  ISETP.NE.AND P0, PT, R8, RZ, PT ;  /* 0x000000ff0800720c */ /* 0x000fe40003f05270 */
[----:B0-----:R-:W-:-:S05]  /*03e0*/  IADD3 R2, P1, PT, R2, 0x1, RZ ;  /* 0x0000000102027810 */ /* 0x001fca0007f3e0ff */
[----:B------:R-:W-:Y:S01]  /*03f0*/  IMAD.X R7, RZ, RZ, R7, P1 ;  /* 0x000000ffff077224 */ /* 0x000fe200008e0607 */
[----:B--2---:R0:W-:Y:S05]  /*0400*/  STG.E.U8 desc[UR6][R4.64], R3 ;  /* 0x0000000304007986 */ /* 0x0041ea000c101106 */
[----:B------:R-:W-:Y:S05]  /*0410*/  @P0 BRA `(.L_x_3) ;  /* 0xfffffffc00d40947 */ /* 0x000fea000383ffff */
[----:B------:R-:W-:Y:S05]  /*0420*/  EXIT ;  /* 0x000000000000794d */ /* 0x000fea0003800000 */
.L_x_4:
[----:B------:R-:W-:-:S00]  /*0430*/  BRA `(.L_x_4) ;  /* 0xfffffffc00fc7947 */ /* 0x000fc0000383ffff */
[----:B------:R-:W-:-:S00]  /*0440*/  NOP ;  /* 0x0000000000007918 */ /* 0x000fc00000000000 */
        /* <DEDUP_REMOVED lines=11> */
.L_x_5:


//--------------------- .nv.shared.reserved.0     --------------------------
	.section	.nv.shared.reserved.0,"aw",@nobits
	.weak		__nv_reservedSMEM_offset_0_alias
	.size		__nv_reservedSMEM_offset_0_alias, 0, 64
	.other		__nv_reservedSMEM_offset_0_alias,@"STO_CUDA_RESERVED_SHARED STV_DEFAULT"
__nv_reservedSMEM_offset_0_alias:
	.zero		0
	.zero		64


//--------------------- .nv.constant0._Z12stringKernelPcS_ --------------------------
	.section	.nv.constant0._Z12stringKernelPcS_,"a",@progbits
	.sectionflags	@""
	.align	4
.nv.constant0._Z12stringKernelPcS_:
	.zero		912


//--------------------- SYMBOLS --------------------------

	.type		.nv.reservedSmem.offset0,@object
	.size		.nv.reservedSmem.offset0,0x4
